.version 5.0
.target sm_60
.entry bench(.param .u64 I){
    .reg .b64   ptr;
    .reg .b64   r64i<2>;
    .reg .b32   r32o<1>;
    ld.param.u64 ptr, [I];
    cvta.to.global.u64  ptr, ptr;
    ldu.global.b64 r64i0, [ptr+0];
    ldu.global.b64 r64i1, [ptr+8];
    set.ls.u32.u64 r32o0, r64i0, r64i1;
    st.global.b32 [ptr+0], r32o0;
}


// ===== COMPILED SASS (sm_100) =====

	.target	sm_100

	.elftype	@"ET_EXEC"


//--------------------- .note.nv.tkinfo           --------------------------
	.section	.note.nv.tkinfo,"",@"SHT_NOTE"
	.sectionflags	@"SHF_NOTE_NV_TKINFO"
	.tkinfo
        /*0018*/ 	.word	0x00000002
        /*0030*/ 	.string	""
        /*0030*/ 	.string	"ptxas"
        /*0030*/ 	.string	"Cuda compilation tools, release 13.0, V13.0.88"
        /*0030*/ 	.string	"Build cuda_13.0.r13.0/compiler.36424714_0"
        /*0030*/ 	.string	"-arch sm_100 "



//--------------------- .note.nv.cuinfo           --------------------------
	.section	.note.nv.cuinfo,"",@"SHT_NOTE"
	.sectionflags	@"SHF_NOTE_NV_CUINFO"
        /*0018*/ 	.short	0x0002
        /*001a*/ 	.short	0x003c
        /*001c*/ 	.short	0x0082
	.zero		2


//--------------------- .nv.info                  --------------------------
	.section	.nv.info,"",@"SHT_CUDA_INFO"
	.align	4


	//----- nvinfo : EIATTR_REGCOUNT
	.align		4
        /*0000*/ 	.byte	0x04, 0x2f
        /*0002*/ 	.short	(.L_1 - .L_0)
	.align		4
.L_0:
        /*0004*/ 	.word	index@(bench)
        /*0008*/ 	.word	0x0000000a


	//----- nvinfo : EIATTR_FRAME_SIZE
	.align		4
.L_1:
        /*000c*/ 	.byte	0x04, 0x11
        /*000e*/ 	.short	(.L_3 - .L_2)
	.align		4
.L_2:
        /*0010*/ 	.word	index@(bench)
        /*0014*/ 	.word	0x00000000


	//----- nvinfo : EIATTR_MIN_STACK_SIZE
	.align		4
.L_3:
        /*0018*/ 	.byte	0x04, 0x12
        /*001a*/ 	.short	(.L_5 - .L_4)
	.align		4
.L_4:
        /*001c*/ 	.word	index@(bench)
        /*0020*/ 	.word	0x00000000
.L_5:


//--------------------- .nv.compat                --------------------------
	.section	.nv.compat,"",@"SHT_CUDA_COMPAT_INFO"
	.align	4
        /*0000*/ 	.byte	0x02, 0x09, 0x00, 0x00, 0x02, 0x02, 0x01, 0x00, 0x02, 0x05, 0x05, 0x00, 0x03, 0x07, 0x01, 0x01
        /*0010*/ 	.byte	0x02, 0x03, 0x00, 0x00, 0x02, 0x06, 0x01, 0x00, 0x04, 0x0b, 0x08, 0x00, 0x09, 0x00, 0x00, 0x00
        /*0020*/ 	.byte	0x00, 0x00, 0x00, 0x00


//--------------------- .nv.info.bench            --------------------------
	.section	.nv.info.bench,"",@"SHT_CUDA_INFO"
	.sectionflags	@""
	.align	4


	//----- nvinfo : EIATTR_CUDA_API_VERSION
	.align		4
        /*0000*/ 	.byte	0x04, 0x37
        /*0002*/ 	.short	(.L_7 - .L_6)
.L_6:
        /*0004*/ 	.word	0x00000082


	//----- nvinfo : EIATTR_KPARAM_INFO
	.align		4
.L_7:
        /*0008*/ 	.byte	0x04, 0x17
        /*000a*/ 	.short	(.L_9 - .L_8)
.L_8:
        /*000c*/ 	.word	0x00000000
        /*0010*/ 	.short	0x0000
        /*0012*/ 	.short	0x0000
        /*0014*/ 	.byte	0x00, 0xf0, 0x21, 0x00


	//----- nvinfo : EIATTR_SPARSE_MMA_MASK
	.align		4
.L_9:
        /*0018*/ 	.byte	0x03, 0x50
        /*001a*/ 	.short	0x0000


	//----- nvinfo : EIATTR_MAXREG_COUNT
	.align		4
        /*001c*/ 	.byte	0x03, 0x1b
        /*001e*/ 	.short	0x00ff


	//----- nvinfo : EIATTR_MERCURY_ISA_VERSION
	.align		4
        /*0020*/ 	.byte	0x03, 0x5f
        /*0022*/ 	.short	0x0101


	//----- nvinfo : EIATTR_VRC_CTA_INIT_COUNT
	.align		4
        /*0024*/ 	.byte	0x02, 0x4a
	.zero		1
	.zero		1


	//----- nvinfo : EIATTR_EXIT_INSTR_OFFSETS
	.align		4
        /*0028*/ 	.byte	0x04, 0x1c
        /*002a*/ 	.short	(.L_11 - .L_10)


	//   ....[0]....
.L_10:
        /*002c*/ 	.word	0x00000090


	//----- nvinfo : EIATTR_CBANK_PARAM_SIZE
	.align		4
.L_11:
        /*0030*/ 	.byte	0x03, 0x19
        /*0032*/ 	.short	0x0008


	//----- nvinfo : EIATTR_PARAM_CBANK
	.align		4
        /*0034*/ 	.byte	0x04, 0x0a
        /*0036*/ 	.short	(.L_13 - .L_12)
	.align		4
.L_12:
        /*0038*/ 	.word	index@(.nv.constant0.bench)
        /*003c*/ 	.short	0x0380
        /*003e*/ 	.short	0x0008


	//----- nvinfo : EIATTR_SW_WAR
	.align		4
.L_13:
        /*0040*/ 	.byte	0x04, 0x36
        /*0042*/ 	.short	(.L_15 - .L_14)
.L_14:
        /*0044*/ 	.word	0x00000008
.L_15:


//--------------------- .nv.callgraph             --------------------------
	.section	.nv.callgraph,"",@"SHT_CUDA_CALLGRAPH"
	.align	4
	.sectionentsize	8
	.align		4
        /*0000*/ 	.word	0x00000000
	.align		4
        /*0004*/ 	.word	0xffffffff
	.align		4
        /*0008*/ 	.word	0x00000000
	.align		4
        /*000c*/ 	.word	0xfffffffe
	.align		4
        /*0010*/ 	.word	0x00000000
	.align		4
        /*0014*/ 	.word	0xfffffffd
	.align		4
        /*0018*/ 	.word	0x00000000
	.align		4
        /*001c*/ 	.word	0xfffffffc


//--------------------- .text.bench               --------------------------
	.section	.text.bench,"ax",@progbits
	.align	128
.text.bench:
        .type           bench,@function
        .size           bench,(.L_x_1 - bench)
        .other          bench,@"STO_CUDA_ENTRY STV_DEFAULT"
bench:
[----:B------:R-:W-:Y:S08]  /*0000*/  LDC R1, c[0x0][0x37c] ;  /* 0x0000df00ff017b82 */ /* 0x000ff00000000800 */
[----:B------:R-:W0:Y:S01]  /*0010*/  LDC.64 R2, c[0x0][0x380] ;  /* 0x0000e000ff027b82 */ /* 0x000e220000000a00 */
[----:B------:R-:W0:Y:S02]  /*0020*/  LDCU.64 UR4, c[0x0][0x358] ;  /* 0x00006b00ff0477ac */ /* 0x000e240008000a00 */
[----:B0-----:R-:W2:Y:S04]  /*0030*/  LDG.E.64 R4, desc[UR4][R2.64] ;  /* 0x0000000402047981 */ /* 0x001ea8000c1e1b00 */
[----:B------:R-:W2:Y:S02]  /*0040*/  LDG.E.64 R6, desc[UR4][R2.64+0x8] ;  /* 0x0000080402067981 */ /* 0x000ea4000c1e1b00 */
[----:B--2---:R-:W-:-:S04]  /*0050*/  ISETP.LE.U32.AND P0, PT, R4, R6, PT ;  /* 0x000000060400720c */ /* 0x004fc80003f03070 */
[----:B------:R-:W-:-:S04]  /*0060*/  ISETP.LE.U32.AND.EX P0, PT, R5, R7, PT, P0 ;  /* 0x000000070500720c */ /* 0x000fc80003f03100 */
[----:B------:R-:W-:-:S05]  /*0070*/  SEL R5, RZ, 0xffffffff, !P0 ;  /* 0xffffffffff057807 */ /* 0x000fca0004000000 */
[----:B------:R-:W-:Y:S01]  /*0080*/  STG.E desc[UR4][R2.64], R5 ;  /* 0x0000000502007986 */ /* 0x000fe2000c101904 */
[----:B------:R-:W-:Y:S05]  /*0090*/  EXIT ;  /* 0x000000000000794d */ /* 0x000fea0003800000 */
.L_x_0:
[----:B------:R-:W-:-:S00]  /*00a0*/  BRA `(.L_x_0) ;  /* 0xfffffffc00fc7947 */ /* 0x000fc0000383ffff */
[----:B------:R-:W-:-:S00]  /*00b0*/  NOP ;  /* 0x0000000000007918 */ /* 0x000fc00000000000 */
        /* <DEDUP_REMOVED lines=12> */
.L_x_1:


//--------------------- .nv.shared.reserved.0     --------------------------
	.section	.nv.shared.reserved.0,"aw",@nobits
	.weak		__nv_reservedSMEM_offset_0_alias
	.size		__nv_reservedSMEM_offset_0_alias, 0, 64
	.other		__nv_reservedSMEM_offset_0_alias,@"STO_CUDA_RESERVED_SHARED STV_DEFAULT"
__nv_reservedSMEM_offset_0_alias:
	.zero		0
	.zero		64


//--------------------- .nv.constant0.bench       --------------------------
	.section	.nv.constant0.bench,"a",@progbits
	.sectionflags	@""
	.align	4
.nv.constant0.bench:
	.zero		904


//--------------------- SYMBOLS --------------------------

	.type		.nv.reservedSmem.offset0,@object
	.size		.nv.reservedSmem.offset0,0x4
